//
// Generated by NVIDIA NVVM Compiler
//
// Compiler Build ID: CL-36424714
// Cuda compilation tools, release 13.0, V13.0.88
// Based on NVVM 20.0.0
//

.version 9.0
.target sm_100
.address_size 64

.extern .func  (.param .b32 func_retval0) vprintf
(
	.param .b64 vprintf_param_0,
	.param .b64 vprintf_param_1
)
;
.global .align 1 .b8 $str[13] = {101, 108, 109, 101, 110, 101, 116, 115, 61, 37, 100, 10};
.global .align 1 .b8 $str$1[4] = {37, 102, 10};

.entry _ZN32_GLOBAL__N__74451b40_4_k_cu_main12tcore_kernelEP6__halfii(
	.param .u64 .ptr .align 1 _ZN32_GLOBAL__N__74451b40_4_k_cu_main12tcore_kernelEP6__halfii_param_0,
	.param .u32 _ZN32_GLOBAL__N__74451b40_4_k_cu_main12tcore_kernelEP6__halfii_param_1,
	.param .u32 _ZN32_GLOBAL__N__74451b40_4_k_cu_main12tcore_kernelEP6__halfii_param_2
)
{
	.local .align 8 .b8 	__local_depot0[8];
	.reg .b64 	%SP;
	.reg .b64 	%SPL;
	.reg .pred 	%p<2>;
	.reg .b16 	%rs<17>;
	.reg .b32 	%r<46>;
	.reg .b32 	%f<17>;
	.reg .b64 	%rd<9>;
	.reg .b64 	%fd<17>;

	mov.u64 	%SPL, __local_depot0;
	cvta.local.u64 	%SP, %SPL;
	ld.param.u64 	%rd1, [_ZN32_GLOBAL__N__74451b40_4_k_cu_main12tcore_kernelEP6__halfii_param_0];
	ld.param.u32 	%r9, [_ZN32_GLOBAL__N__74451b40_4_k_cu_main12tcore_kernelEP6__halfii_param_2];
	cvta.to.global.u64 	%rd2, %rd1;
	wmma.load.b.sync.aligned.col.m16n16k16.global.f16 	{%r1, %r2, %r3, %r4, %r5, %r6, %r7, %r8}, [%rd2], %r9;
	mov.u32 	%r10, %tid.x;
	setp.ne.s32 	%p1, %r10, 0;
	@%p1 bra 	$L__BB0_2;
	add.u64 	%rd3, %SP, 0;
	add.u64 	%rd4, %SPL, 0;
	mov.b32 	%r11, 16;
	st.local.u32 	[%rd4], %r11;
	mov.u64 	%rd5, $str;
	cvta.global.u64 	%rd6, %rd5;
	{ // callseq 0, 0
	.param .b64 param0;
	st.param.b64 	[param0], %rd6;
	.param .b64 param1;
	st.param.b64 	[param1], %rd3;
	.param .b32 retval0;
	call.uni (retval0), 
	vprintf, 
	(
	param0, 
	param1
	);
	ld.param.b32 	%r12, [retval0];
	} // callseq 0
	mov.b32 	{%rs1, %rs2}, %r1;
	// begin inline asm
	{  cvt.f32.f16 %f1, %rs1;}

	// end inline asm
	cvt.f64.f32 	%fd1, %f1;
	st.local.f64 	[%rd4], %fd1;
	mov.u64 	%rd7, $str$1;
	cvta.global.u64 	%rd8, %rd7;
	{ // callseq 1, 0
	.param .b64 param0;
	st.param.b64 	[param0], %rd8;
	.param .b64 param1;
	st.param.b64 	[param1], %rd3;
	.param .b32 retval0;
	call.uni (retval0), 
	vprintf, 
	(
	param0, 
	param1
	);
	ld.param.b32 	%r14, [retval0];
	} // callseq 1
	// begin inline asm
	{  cvt.f32.f16 %f2, %rs2;}

	// end inline asm
	cvt.f64.f32 	%fd2, %f2;
	st.local.f64 	[%rd4], %fd2;
	{ // callseq 2, 0
	.param .b64 param0;
	st.param.b64 	[param0], %rd8;
	.param .b64 param1;
	st.param.b64 	[param1], %rd3;
	.param .b32 retval0;
	call.uni (retval0), 
	vprintf, 
	(
	param0, 
	param1
	);
	ld.param.b32 	%r16, [retval0];
	} // callseq 2
	mov.b32 	{%rs3, %rs4}, %r2;
	// begin inline asm
	{  cvt.f32.f16 %f3, %rs3;}

	// end inline asm
	cvt.f64.f32 	%fd3, %f3;
	st.local.f64 	[%rd4], %fd3;
	{ // callseq 3, 0
	.param .b64 param0;
	st.param.b64 	[param0], %rd8;
	.param .b64 param1;
	st.param.b64 	[param1], %rd3;
	.param .b32 retval0;
	call.uni (retval0), 
	vprintf, 
	(
	param0, 
	param1
	);
	ld.param.b32 	%r18, [retval0];
	} // callseq 3
	// begin inline asm
	{  cvt.f32.f16 %f4, %rs4;}

	// end inline asm
	cvt.f64.f32 	%fd4, %f4;
	st.local.f64 	[%rd4], %fd4;
	{ // callseq 4, 0
	.param .b64 param0;
	st.param.b64 	[param0], %rd8;
	.param .b64 param1;
	st.param.b64 	[param1], %rd3;
	.param .b32 retval0;
	call.uni (retval0), 
	vprintf, 
	(
	param0, 
	param1
	);
	ld.param.b32 	%r20, [retval0];
	} // callseq 4
	mov.b32 	{%rs5, %rs6}, %r3;
	// begin inline asm
	{  cvt.f32.f16 %f5, %rs5;}

	// end inline asm
	cvt.f64.f32 	%fd5, %f5;
	st.local.f64 	[%rd4], %fd5;
	{ // callseq 5, 0
	.param .b64 param0;
	st.param.b64 	[param0], %rd8;
	.param .b64 param1;
	st.param.b64 	[param1], %rd3;
	.param .b32 retval0;
	call.uni (retval0), 
	vprintf, 
	(
	param0, 
	param1
	);
	ld.param.b32 	%r22, [retval0];
	} // callseq 5
	// begin inline asm
	{  cvt.f32.f16 %f6, %rs6;}

	// end inline asm
	cvt.f64.f32 	%fd6, %f6;
	st.local.f64 	[%rd4], %fd6;
	{ // callseq 6, 0
	.param .b64 param0;
	st.param.b64 	[param0], %rd8;
	.param .b64 param1;
	st.param.b64 	[param1], %rd3;
	.param .b32 retval0;
	call.uni (retval0), 
	vprintf, 
	(
	param0, 
	param1
	);
	ld.param.b32 	%r24, [retval0];
	} // callseq 6
	mov.b32 	{%rs7, %rs8}, %r4;
	// begin inline asm
	{  cvt.f32.f16 %f7, %rs7;}

	// end inline asm
	cvt.f64.f32 	%fd7, %f7;
	st.local.f64 	[%rd4], %fd7;
	{ // callseq 7, 0
	.param .b64 param0;
	st.param.b64 	[param0], %rd8;
	.param .b64 param1;
	st.param.b64 	[param1], %rd3;
	.param .b32 retval0;
	call.uni (retval0), 
	vprintf, 
	(
	param0, 
	param1
	);
	ld.param.b32 	%r26, [retval0];
	} // callseq 7
	// begin inline asm
	{  cvt.f32.f16 %f8, %rs8;}

	// end inline asm
	cvt.f64.f32 	%fd8, %f8;
	st.local.f64 	[%rd4], %fd8;
	{ // callseq 8, 0
	.param .b64 param0;
	st.param.b64 	[param0], %rd8;
	.param .b64 param1;
	st.param.b64 	[param1], %rd3;
	.param .b32 retval0;
	call.uni (retval0), 
	vprintf, 
	(
	param0, 
	param1
	);
	ld.param.b32 	%r28, [retval0];
	} // callseq 8
	mov.b32 	{%rs9, %rs10}, %r5;
	// begin inline asm
	{  cvt.f32.f16 %f9, %rs9;}

	// end inline asm
	cvt.f64.f32 	%fd9, %f9;
	st.local.f64 	[%rd4], %fd9;
	{ // callseq 9, 0
	.param .b64 param0;
	st.param.b64 	[param0], %rd8;
	.param .b64 param1;
	st.param.b64 	[param1], %rd3;
	.param .b32 retval0;
	call.uni (retval0), 
	vprintf, 
	(
	param0, 
	param1
	);
	ld.param.b32 	%r30, [retval0];
	} // callseq 9
	// begin inline asm
	{  cvt.f32.f16 %f10, %rs10;}

	// end inline asm
	cvt.f64.f32 	%fd10, %f10;
	st.local.f64 	[%rd4], %fd10;
	{ // callseq 10, 0
	.param .b64 param0;
	st.param.b64 	[param0], %rd8;
	.param .b64 param1;
	st.param.b64 	[param1], %rd3;
	.param .b32 retval0;
	call.uni (retval0), 
	vprintf, 
	(
	param0, 
	param1
	);
	ld.param.b32 	%r32, [retval0];
	} // callseq 10
	mov.b32 	{%rs11, %rs12}, %r6;
	// begin inline asm
	{  cvt.f32.f16 %f11, %rs11;}

	// end inline asm
	cvt.f64.f32 	%fd11, %f11;
	st.local.f64 	[%rd4], %fd11;
	{ // callseq 11, 0
	.param .b64 param0;
	st.param.b64 	[param0], %rd8;
	.param .b64 param1;
	st.param.b64 	[param1], %rd3;
	.param .b32 retval0;
	call.uni (retval0), 
	vprintf, 
	(
	param0, 
	param1
	);
	ld.param.b32 	%r34, [retval0];
	} // callseq 11
	// begin inline asm
	{  cvt.f32.f16 %f12, %rs12;}

	// end inline asm
	cvt.f64.f32 	%fd12, %f12;
	st.local.f64 	[%rd4], %fd12;
	{ // callseq 12, 0
	.param .b64 param0;
	st.param.b64 	[param0], %rd8;
	.param .b64 param1;
	st.param.b64 	[param1], %rd3;
	.param .b32 retval0;
	call.uni (retval0), 
	vprintf, 
	(
	param0, 
	param1
	);
	ld.param.b32 	%r36, [retval0];
	} // callseq 12
	mov.b32 	{%rs13, %rs14}, %r7;
	// begin inline asm
	{  cvt.f32.f16 %f13, %rs13;}

	// end inline asm
	cvt.f64.f32 	%fd13, %f13;
	st.local.f64 	[%rd4], %fd13;
	{ // callseq 13, 0
	.param .b64 param0;
	st.param.b64 	[param0], %rd8;
	.param .b64 param1;
	st.param.b64 	[param1], %rd3;
	.param .b32 retval0;
	call.uni (retval0), 
	vprintf, 
	(
	param0, 
	param1
	);
	ld.param.b32 	%r38, [retval0];
	} // callseq 13
	// begin inline asm
	{  cvt.f32.f16 %f14, %rs14;}

	// end inline asm
	cvt.f64.f32 	%fd14, %f14;
	st.local.f64 	[%rd4], %fd14;
	{ // callseq 14, 0
	.param .b64 param0;
	st.param.b64 	[param0], %rd8;
	.param .b64 param1;
	st.param.b64 	[param1], %rd3;
	.param .b32 retval0;
	call.uni (retval0), 
	vprintf, 
	(
	param0, 
	param1
	);
	ld.param.b32 	%r40, [retval0];
	} // callseq 14
	mov.b32 	{%rs15, %rs16}, %r8;
	// begin inline asm
	{  cvt.f32.f16 %f15, %rs15;}

	// end inline asm
	cvt.f64.f32 	%fd15, %f15;
	st.local.f64 	[%rd4], %fd15;
	{ // callseq 15, 0
	.param .b64 param0;
	st.param.b64 	[param0], %rd8;
	.param .b64 param1;
	st.param.b64 	[param1], %rd3;
	.param .b32 retval0;
	call.uni (retval0), 
	vprintf, 
	(
	param0, 
	param1
	);
	ld.param.b32 	%r42, [retval0];
	} // callseq 15
	// begin inline asm
	{  cvt.f32.f16 %f16, %rs16;}

	// end inline asm
	cvt.f64.f32 	%fd16, %f16;
	st.local.f64 	[%rd4], %fd16;
	{ // callseq 16, 0
	.param .b64 param0;
	st.param.b64 	[param0], %rd8;
	.param .b64 param1;
	st.param.b64 	[param1], %rd3;
	.param .b32 retval0;
	call.uni (retval0), 
	vprintf, 
	(
	param0, 
	param1
	);
	ld.param.b32 	%r44, [retval0];
	} // callseq 16
$L__BB0_2:
	ret;

}


// ===== COMPILED SASS (sm_100) =====

	.target	sm_100

	.elftype	@"ET_EXEC"


//--------------------- .note.nv.tkinfo           --------------------------
	.section	.note.nv.tkinfo,"",@"SHT_NOTE"
	.sectionflags	@"SHF_NOTE_NV_TKINFO"
	.tkinfo
        /*0018*/ 	.word	0x00000002
        /*0030*/ 	.string	""
        /*0030*/ 	.string	"ptxas"
        /*0030*/ 	.string	"Cuda compilation tools, release 13.0, V13.0.88"
        /*0030*/ 	.string	"Build cuda_13.0.r13.0/compiler.36424714_0"
        /*0030*/ 	.string	"-arch sm_100 -m 64 "



//--------------------- .note.nv.cuinfo           --------------------------
	.section	.note.nv.cuinfo,"",@"SHT_NOTE"
	.sectionflags	@"SHF_NOTE_NV_CUINFO"
        /*0018*/ 	.short	0x0002
        /*001a*/ 	.short	0x0064
        /*001c*/ 	.short	0x0082
	.zero		2


//--------------------- .nv.info                  --------------------------
	.section	.nv.info,"",@"SHT_CUDA_INFO"
	.align	4


	//----- nvinfo : EIATTR_REGCOUNT
	.align		4
        /*0000*/ 	.byte	0x04, 0x2f
        /*0002*/ 	.short	(.L_3 - .L_2)
	.align		4
.L_2:
        /*0004*/ 	.word	index@(_ZN32_GLOBAL__N__74451b40_4_k_cu_main12tcore_kernelEP6__halfii)
        /*0008*/ 	.word	0x0000001c


	//----- nvinfo : EIATTR_FRAME_SIZE
	.align		4
.L_3:
        /*000c*/ 	.byte	0x04, 0x11
        /*000e*/ 	.short	(.L_5 - .L_4)
	.align		4
.L_4:
        /*0010*/ 	.word	index@(_ZN32_GLOBAL__N__74451b40_4_k_cu_main12tcore_kernelEP6__halfii)
        /*0014*/ 	.word	0x00000008


	//----- nvinfo : EIATTR_MIN_STACK_SIZE
	.align		4
.L_5:
        /*0018*/ 	.byte	0x04, 0x12
        /*001a*/ 	.short	(.L_7 - .L_6)
	.align		4
.L_6:
        /*001c*/ 	.word	index@(_ZN32_GLOBAL__N__74451b40_4_k_cu_main12tcore_kernelEP6__halfii)
        /*0020*/ 	.word	0x00000008
.L_7:


//--------------------- .nv.compat                --------------------------
	.section	.nv.compat,"",@"SHT_CUDA_COMPAT_INFO"
	.align	4
        /*0000*/ 	.byte	0x02, 0x09, 0x00, 0x00, 0x02, 0x02, 0x01, 0x00, 0x02, 0x05, 0x05, 0x00, 0x03, 0x07, 0x01, 0x01
        /*0010*/ 	.byte	0x02, 0x03, 0x00, 0x00, 0x02, 0x06, 0x01, 0x00, 0x04, 0x0b, 0x08, 0x00, 0x09, 0x00, 0x00, 0x00
        /*0020*/ 	.byte	0x00, 0x00, 0x00, 0x00


//--------------------- .nv.info._ZN32_GLOBAL__N__74451b40_4_k_cu_main12tcore_kernelEP6__halfii --------------------------
	.section	.nv.info._ZN32_GLOBAL__N__74451b40_4_k_cu_main12tcore_kernelEP6__halfii,"",@"SHT_CUDA_INFO"
	.sectionflags	@""
	.align	4


	//----- nvinfo : EIATTR_CUDA_API_VERSION
	.align		4
        /*0000*/ 	.byte	0x04, 0x37
        /*0002*/ 	.short	(.L_9 - .L_8)
.L_8:
        /*0004*/ 	.word	0x00000082


	//----- nvinfo : EIATTR_KPARAM_INFO
	.align		4
.L_9:
        /*0008*/ 	.byte	0x04, 0x17
        /*000a*/ 	.short	(.L_11 - .L_10)
.L_10:
        /*000c*/ 	.word	0x00000000
        /*0010*/ 	.short	0x0002
        /*0012*/ 	.short	0x000c
        /*0014*/ 	.byte	0x00, 0xf0, 0x11, 0x00


	//----- nvinfo : EIATTR_KPARAM_INFO
	.align		4
.L_11:
        /*0018*/ 	.byte	0x04, 0x17
        /*001a*/ 	.short	(.L_13 - .L_12)
.L_12:
        /*001c*/ 	.word	0x00000000
        /*0020*/ 	.short	0x0001
        /*0022*/ 	.short	0x0008
        /*0024*/ 	.byte	0x00, 0xf0, 0x11, 0x00


	//----- nvinfo : EIATTR_KPARAM_INFO
	.align		4
.L_13:
        /*0028*/ 	.byte	0x04, 0x17
        /*002a*/ 	.short	(.L_15 - .L_14)
.L_14:
        /*002c*/ 	.word	0x00000000
        /*0030*/ 	.short	0x0000
        /*0032*/ 	.short	0x0000
        /*0034*/ 	.byte	0x00, 0xf5, 0x21, 0x00


	//----- nvinfo : EIATTR_SPARSE_MMA_MASK
	.align		4
.L_15:
        /*0038*/ 	.byte	0x03, 0x50
        /*003a*/ 	.short	0x0000


	//----- nvinfo : EIATTR_WMMA_USED
	.align		4
        /*003c*/ 	.byte	0x01, 0x2b
	.zero		2


	//----- nvinfo : EIATTR_MAXREG_COUNT
	.align		4
        /*0040*/ 	.byte	0x03, 0x1b
        /*0042*/ 	.short	0x00ff


	//----- nvinfo : EIATTR_EXTERNS
	.align		4
        /*0044*/ 	.byte	0x04, 0x0f
        /*0046*/ 	.short	(.L_17 - .L_16)


	//   ....[0]....
	.align		4
.L_16:
        /*0048*/ 	.word	index@(vprintf)


	//----- nvinfo : EIATTR_MERCURY_ISA_VERSION
	.align		4
.L_17:
        /*004c*/ 	.byte	0x03, 0x5f
        /*004e*/ 	.short	0x0101


	//----- nvinfo : EIATTR_VRC_CTA_INIT_COUNT
	.align		4
        /*0050*/ 	.byte	0x02, 0x4a
	.zero		1
	.zero		1


	//----- nvinfo : EIATTR_SYSCALL_OFFSETS
	.align		4
        /*0054*/ 	.byte	0x04, 0x46
        /*0056*/ 	.short	(.L_19 - .L_18)


	//   ....[0]....
.L_18:
        /*0058*/ 	.word	0x00000230


	//   ....[1]....
        /*005c*/ 	.word	0x000002e0


	//   ....[2]....
        /*0060*/ 	.word	0x00000390


	//   ....[3]....
        /*0064*/ 	.word	0x00000440


	//   ....[4]....
        /*0068*/ 	.word	0x000004f0


	//   ....[5]....
        /*006c*/ 	.word	0x000005a0


	//   ....[6]....
        /*0070*/ 	.word	0x00000650


	//   ....[7]....
        /*0074*/ 	.word	0x00000700


	//   ....[8]....
        /*0078*/ 	.word	0x000007b0


	//   ....[9]....
        /*007c*/ 	.word	0x00000860


	//   ....[10]....
        /*0080*/ 	.word	0x00000910


	//   ....[11]....
        /*0084*/ 	.word	0x000009c0


	//   ....[12]....
        /*0088*/ 	.word	0x00000a70


	//   ....[13]....
        /*008c*/ 	.word	0x00000b20


	//   ....[14]....
        /*0090*/ 	.word	0x00000bd0


	//   ....[15]....
        /*0094*/ 	.word	0x00000c80


	//   ....[16]....
        /*0098*/ 	.word	0x00000d30


	//----- nvinfo : EIATTR_EXIT_INSTR_OFFSETS
	.align		4
.L_19:
        /*009c*/ 	.byte	0x04, 0x1c
        /*009e*/ 	.short	(.L_21 - .L_20)


	//   ....[0]....
.L_20:
        /*00a0*/ 	.word	0x00000180


	//   ....[1]....
        /*00a4*/ 	.word	0x00000d40


	//----- nvinfo : EIATTR_CRS_STACK_SIZE
	.align		4
.L_21:
        /*00a8*/ 	.byte	0x04, 0x1e
        /*00aa*/ 	.short	(.L_23 - .L_22)
.L_22:
        /*00ac*/ 	.word	0x00000000


	//----- nvinfo : EIATTR_CBANK_PARAM_SIZE
	.align		4
.L_23:
        /*00b0*/ 	.byte	0x03, 0x19
        /*00b2*/ 	.short	0x0010


	//----- nvinfo : EIATTR_PARAM_CBANK
	.align		4
        /*00b4*/ 	.byte	0x04, 0x0a
        /*00b6*/ 	.short	(.L_25 - .L_24)
	.align		4
.L_24:
        /*00b8*/ 	.word	index@(.nv.constant0._ZN32_GLOBAL__N__74451b40_4_k_cu_main12tcore_kernelEP6__halfii)
        /*00bc*/ 	.short	0x0380
        /*00be*/ 	.short	0x0010


	//----- nvinfo : EIATTR_SW_WAR
	.align		4
.L_25:
        /*00c0*/ 	.byte	0x04, 0x36
        /*00c2*/ 	.short	(.L_27 - .L_26)
.L_26:
        /*00c4*/ 	.word	0x00000008
.L_27:


//--------------------- .nv.callgraph             --------------------------
	.section	.nv.callgraph,"",@"SHT_CUDA_CALLGRAPH"
	.align	4
	.sectionentsize	8
	.align		4
        /*0000*/ 	.word	0x00000000
	.align		4
        /*0004*/ 	.word	0xffffffff
	.align		4
        /*0008*/ 	.word	index@(_ZN32_GLOBAL__N__74451b40_4_k_cu_main12tcore_kernelEP6__halfii)
	.align		4
        /*000c*/ 	.word	index@(vprintf)
	.align		4
        /*0010*/ 	.word	0x00000000
	.align		4
        /*0014*/ 	.word	0xfffffffe
	.align		4
        /*0018*/ 	.word	0x00000000
	.align		4
        /*001c*/ 	.word	0xfffffffd
	.align		4
        /*0020*/ 	.word	0x00000000
	.align		4
        /*0024*/ 	.word	0xfffffffc


//--------------------- .nv.constant4             --------------------------
	.section	.nv.constant4,"a",@progbits
	.align	8
	.align		8
.nv.constant4:
        /*0000*/ 	.dword	vprintf
	.align		8
        /*0008*/ 	.dword	$str
	.align		8
        /*0010*/ 	.dword	$str$1


//--------------------- .text._ZN32_GLOBAL__N__74451b40_4_k_cu_main12tcore_kernelEP6__halfii --------------------------
	.section	.text._ZN32_GLOBAL__N__74451b40_4_k_cu_main12tcore_kernelEP6__halfii,"ax",@progbits
	.align	128
.text._ZN32_GLOBAL__N__74451b40_4_k_cu_main12tcore_kernelEP6__halfii:
        .type           _ZN32_GLOBAL__N__74451b40_4_k_cu_main12tcore_kernelEP6__halfii,@function
        .size           _ZN32_GLOBAL__N__74451b40_4_k_cu_main12tcore_kernelEP6__halfii,(.L_x_18 - _ZN32_GLOBAL__N__74451b40_4_k_cu_main12tcore_kernelEP6__halfii)
        .other          _ZN32_GLOBAL__N__74451b40_4_k_cu_main12tcore_kernelEP6__halfii,@"STO_CUDA_ENTRY STV_DEFAULT"
_ZN32_GLOBAL__N__74451b40_4_k_cu_main12tcore_kernelEP6__halfii:
[----:B------:R-:W0:Y:S01]  /*0000*/  LDC R1, c[0x0][0x37c] ;  /* 0x0000df00ff017b82 */ /* 0x000e220000000800 */
[----:B------:R-:W1:Y:S07]  /*0010*/  S2R R2, SR_LANEID ;  /* 0x0000000000027919 */ /* 0x000e6e0000000000 */
[----:B------:R-:W2:Y:S01]  /*0020*/  LDC R7, c[0x0][0x38c] ;  /* 0x0000e300ff077b82 */ /* 0x000ea20000000800 */
[----:B------:R-:W3:Y:S01]  /*0030*/  LDCU.64 UR6, c[0x0][0x380] ;  /* 0x00007000ff0677ac */ /* 0x000ee20008000a00 */
[----:B------:R-:W-:-:S02]  /*0040*/  IMAD.MOV.U32 R3, RZ, RZ, RZ ;  /* 0x000000ffff037224 */ /* 0x000fc400078e00ff */
[----:B0-----:R-:W-:Y:S01]  /*0050*/  VIADD R1, R1, 0xfffffff8 ;  /* 0xfffffff801017836 */ /* 0x001fe20000000000 */
[----:B------:R-:W0:Y:S01]  /*0060*/  LDCU.64 UR4, c[0x0][0x358] ;  /* 0x00006b00ff0477ac */ /* 0x000e220008000a00 */
[----:B--2---:R-:W-:Y:S02]  /*0070*/  SHF.R.U32.HI R0, RZ, 0x1, R7 ;  /* 0x00000001ff007819 */ /* 0x004fe40000011607 */
[----:B-1----:R-:W-:Y:S02]  /*0080*/  SHF.R.U32.HI R5, RZ, 0x2, R2 ;  /* 0x00000002ff057819 */ /* 0x002fe40000011602 */
[----:B------:R-:W-:-:S05]  /*0090*/  LOP3.LUT R2, R2, 0x3, RZ, 0xc0, !PT ;  /* 0x0000000302027812 */ /* 0x000fca00078ec0ff */
[----:B------:R-:W-:Y:S02]  /*00a0*/  IMAD.WIDE.U32 R2, R5, R0, R2 ;  /* 0x0000000005027225 */ /* 0x000fe400078e0002 */
[----:B------:R-:W1:Y:S01]  /*00b0*/  S2R R0, SR_TID.X ;  /* 0x0000000000007919 */ /* 0x000e620000002100 */
[----:B---3--:R-:W-:-:S04]  /*00c0*/  LEA R4, P0, R2, UR6, 0x2 ;  /* 0x0000000602047c11 */ /* 0x008fc8000f8010ff */
[----:B------:R-:W-:-:S03]  /*00d0*/  LEA.HI.X R5, R2, UR7, R3, 0x2, P0 ;  /* 0x0000000702057c11 */ /* 0x000fc600080f1403 */
[----:B------:R-:W-:Y:S02]  /*00e0*/  IMAD.WIDE.U32 R2, R7, 0x10, R4 ;  /* 0x0000001007027825 */ /* 0x000fe400078e0004 */
[----:B0-----:R0:W5:Y:S04]  /*00f0*/  LDG.E R24, desc[UR4][R4.64] ;  /* 0x0000000404187981 */ /* 0x001168000c1e1900 */
[----:B------:R0:W5:Y:S04]  /*0100*/  LDG.E R23, desc[UR4][R4.64+0x10] ;  /* 0x0000100404177981 */ /* 0x000168000c1e1900 */
[----:B------:R0:W5:Y:S04]  /*0110*/  LDG.E R22, desc[UR4][R2.64] ;  /* 0x0000000402167981 */ /* 0x000168000c1e1900 */
[----:B------:R0:W5:Y:S01]  /*0120*/  LDG.E R19, desc[UR4][R2.64+0x10] ;  /* 0x0000100402137981 */ /* 0x000162000c1e1900 */
[----:B------:R-:W2:Y:S01]  /*0130*/  LDCU UR4, c[0x0][0x2f8] ;  /* 0x00005f00ff0477ac */ /* 0x000ea20008000800 */
[----:B------:R-:W3:Y:S01]  /*0140*/  LDCU UR5, c[0x0][0x2fc] ;  /* 0x00005f80ff0577ac */ /* 0x000ee20008000800 */
[----:B-1----:R-:W-:-:S02]  /*0150*/  ISETP.NE.AND P0, PT, R0, RZ, PT ;  /* 0x000000ff0000720c */ /* 0x002fc40003f05270 */
[----:B--2---:R-:W-:-:S04]  /*0160*/  IADD3 R18, P1, PT, R1, UR4, RZ ;  /* 0x0000000401127c10 */ /* 0x004fc8000ff3e0ff */
[----:B---3--:R-:W-:-:S07]  /*0170*/  IADD3.X R17, PT, PT, RZ, UR5, RZ, P1, !PT ;  /* 0x00000005ff117c10 */ /* 0x008fce0008ffe4ff */
[----:B0-----:R-:W-:Y:S05]  /*0180*/  @P0 EXIT ;  /* 0x000000000000094d */ /* 0x001fea0003800000 */
[----:B------:R-:W-:Y:S01]  /*0190*/  IMAD.MOV.U32 R0, RZ, RZ, 0x10 ;  /* 0x00000010ff007424 */ /* 0x000fe200078e00ff */
[----:B------:R-:W-:Y:S01]  /*01a0*/  MOV R16, 0x0 ;  /* 0x0000000000107802 */ /* 0x000fe20000000f00 */
[----:B------:R-:W0:Y:S01]  /*01b0*/  LDCU.64 UR4, c[0x4][0x8] ;  /* 0x01000100ff0477ac */ /* 0x000e220008000a00 */
[----:B------:R-:W-:Y:S02]  /*01c0*/  IMAD.MOV.U32 R6, RZ, RZ, R18 ;  /* 0x000000ffff067224 */ /* 0x000fe400078e0012 */
[----:B------:R1:W-:Y:S01]  /*01d0*/  STL [R1], R0 ;  /* 0x0000000001007387 */ /* 0x0003e20000100800 */
[----:B------:R1:W2:Y:S01]  /*01e0*/  LDC.64 R2, c[0x4][R16] ;  /* 0x0100000010027b82 */ /* 0x0002a20000000a00 */
[----:B------:R-:W-:Y:S02]  /*01f0*/  IMAD.MOV.U32 R7, RZ, RZ, R17 ;  /* 0x000000ffff077224 */ /* 0x000fe400078e0011 */
[----:B0-----:R-:W-:Y:S01]  /*0200*/  IMAD.U32 R4, RZ, RZ, UR4 ;  /* 0x00000004ff047e24 */ /* 0x001fe2000f8e00ff */
[----:B-1----:R-:W-:-:S07]  /*0210*/  MOV R5, UR5 ;  /* 0x0000000500057c02 */ /* 0x002fce0008000f00 */
[----:B------:R-:W-:-:S07]  /*0220*/  LEPC R20, `(.L_x_0) ;  /* 0x000000001014794e */ /* 0x000fce0000000000 */
[----:B--2--5:R-:W-:Y:S05]  /*0230*/  CALL.ABS.NOINC R2 ;  /* 0x0000000002007343 */ /* 0x024fea0003c00000 */
.L_x_0:
[----:B------:R-:W-:Y:S01]  /*0240*/  HADD2.F32 R0, -RZ, R24.H0_H0 ;  /* 0x20000018ff007230 */ /* 0x000fe20000004100 */
[----:B------:R0:W1:Y:S01]  /*0250*/  LDC.64 R2, c[0x4][R16] ;  /* 0x0100000010027b82 */ /* 0x0000620000000a00 */
[----:B------:R-:W2:Y:S01]  /*0260*/  LDCU.64 UR4, c[0x4][0x10] ;  /* 0x01000200ff0477ac */ /* 0x000ea20008000a00 */
[----:B------:R-:W-:Y:S01]  /*0270*/  IMAD.MOV.U32 R6, RZ, RZ, R18 ;  /* 0x000000ffff067224 */ /* 0x000fe200078e0012 */
[----:B------:R-:W3:Y:S01]  /*0280*/  F2F.F64.F32 R8, R0 ;  /* 0x0000000000087310 */ /* 0x000ee20000201800 */
[----:B------:R-:W-:Y:S01]  /*0290*/  MOV R7, R17 ;  /* 0x0000001100077202 */ /* 0x000fe20000000f00 */
[----:B---3--:R0:W-:Y:S01]  /*02a0*/  STL.64 [R1], R8 ;  /* 0x0000000801007387 */ /* 0x0081e20000100a00 */
[----:B--2---:R-:W-:Y:S01]  /*02b0*/  MOV R4, UR4 ;  /* 0x0000000400047c02 */ /* 0x004fe20008000f00 */
[----:B------:R-:W-:-:S07]  /*02c0*/  IMAD.U32 R5, RZ, RZ, UR5 ;  /* 0x00000005ff057e24 */ /* 0x000fce000f8e00ff */
[----:B------:R-:W-:-:S07]  /*02d0*/  LEPC R20, `(.L_x_1) ;  /* 0x000000001014794e */ /* 0x000fce0000000000 */
[----:B01----:R-:W-:Y:S05]  /*02e0*/  CALL.ABS.NOINC R2 ;  /* 0x0000000002007343 */ /* 0x003fea0003c00000 */
.L_x_1:
[----:B------:R-:W-:Y:S01]  /*02f0*/  HADD2.F32 R0, -RZ, R24.H1_H1 ;  /* 0x30000018ff007230 */ /* 0x000fe20000004100 */
[----:B------:R0:W1:Y:S01]  /*0300*/  LDC.64 R2, c[0x4][R16] ;  /* 0x0100000010027b82 */ /* 0x0000620000000a00 */
[----:B------:R-:W2:Y:S01]  /*0310*/  LDCU.64 UR4, c[0x4][0x10] ;  /* 0x01000200ff0477ac */ /* 0x000ea20008000a00 */
[----:B------:R-:W-:Y:S01]  /*0320*/  IMAD.MOV.U32 R6, RZ, RZ, R18 ;  /* 0x000000ffff067224 */ /* 0x000fe200078e0012 */
[----:B------:R-:W3:Y:S01]  /*0330*/  F2F.F64.F32 R8, R0 ;  /* 0x0000000000087310 */ /* 0x000ee20000201800 */
[----:B------:R-:W-:Y:S01]  /*0340*/  MOV R7, R17 ;  /* 0x0000001100077202 */ /* 0x000fe20000000f00 */
[----:B---3--:R0:W-:Y:S01]  /*0350*/  STL.64 [R1], R8 ;  /* 0x0000000801007387 */ /* 0x0081e20000100a00 */
[----:B--2---:R-:W-:Y:S01]  /*0360*/  IMAD.U32 R4, RZ, RZ, UR4 ;  /* 0x00000004ff047e24 */ /* 0x004fe2000f8e00ff */
[----:B------:R-:W-:-:S07]  /*0370*/  MOV R5, UR5 ;  /* 0x0000000500057c02 */ /* 0x000fce0008000f00 */
[----:B------:R-:W-:-:S07]  /*0380*/  LEPC R20, `(.L_x_2) ;  /* 0x000000001014794e */ /* 0x000fce0000000000 */
[----:B01----:R-:W-:Y:S05]  /*0390*/  CALL.ABS.NOINC R2 ;  /* 0x0000000002007343 */ /* 0x003fea0003c00000 */
.L_x_2:
[----:B------:R-:W-:Y:S01]  /*03a0*/  HADD2.F32 R0, -RZ, R23.H0_H0 ;  /* 0x20000017ff007230 */ /* 0x000fe20000004100 */
        /* <DEDUP_REMOVED lines=10> */
.L_x_3:
        /* <DEDUP_REMOVED lines=11> */
.L_x_4:
        /* <DEDUP_REMOVED lines=11> */
.L_x_5:
        /* <DEDUP_REMOVED lines=11> */
.L_x_6:
        /* <DEDUP_REMOVED lines=11> */
.L_x_7:
        /* <DEDUP_REMOVED lines=11> */
.L_x_8:
        /* <DEDUP_REMOVED lines=11> */
.L_x_9:
[----:B------:R-:W-:Y:S01]  /*0870*/  HADD2.F32 R24, -RZ, R24.H1_H1 ;  /* 0x30000018ff187230 */ /* 0x000fe20000004100 */
[----:B------:R0:W1:Y:S01]  /*0880*/  LDC.64 R2, c[0x4][R16] ;  /* 0x0100000010027b82 */ /* 0x0000620000000a00 */
[----:B------:R-:W2:Y:S01]  /*0890*/  LDCU.64 UR4, c[0x4][0x10] ;  /* 0x01000200ff0477ac */ /* 0x000ea20008000a00 */
[----:B------:R-:W-:Y:S01]  /*08a0*/  IMAD.MOV.U32 R6, RZ, RZ, R18 ;  /* 0x000000ffff067224 */ /* 0x000fe200078e0012 */
[----:B------:R-:W-:Y:S02]  /*08b0*/  MOV R7, R17 ;  /* 0x0000001100077202 */ /* 0x000fe40000000f00 */
[----:B------:R-:W3:Y:S01]  /*08c0*/  F2F.F64.F32 R24, R24 ;  /* 0x0000001800187310 */ /* 0x000ee20000201800 */
[----:B--2---:R-:W-:Y:S01]  /*08d0*/  IMAD.U32 R4, RZ, RZ, UR4 ;  /* 0x00000004ff047e24 */ /* 0x004fe2000f8e00ff */
[----:B---3--:R0:W-:Y:S01]  /*08e0*/  STL.64 [R1], R24 ;  /* 0x0000001801007387 */ /* 0x0081e20000100a00 */
[----:B------:R-:W-:-:S07]  /*08f0*/  MOV R5, UR5 ;  /* 0x0000000500057c02 */ /* 0x000fce0008000f00 */
[----:B------:R-:W-:-:S07]  /*0900*/  LEPC R20, `(.L_x_10) ;  /* 0x000000001014794e */ /* 0x000fce0000000000 */
[----:B01----:R-:W-:Y:S05]  /*0910*/  CALL.ABS.NOINC R2 ;  /* 0x0000000002007343 */ /* 0x003fea0003c00000 */
.L_x_10:
        /* <DEDUP_REMOVED lines=11> */
.L_x_11:
        /* <DEDUP_REMOVED lines=11> */
.L_x_12:
        /* <DEDUP_REMOVED lines=11> */
.L_x_13:
        /* <DEDUP_REMOVED lines=11> */
.L_x_14:
        /* <DEDUP_REMOVED lines=11> */
.L_x_15:
        /* <DEDUP_REMOVED lines=11> */
.L_x_16:
[----:B------:R-:W-:Y:S05]  /*0d40*/  EXIT ;  /* 0x000000000000794d */ /* 0x000fea0003800000 */
.L_x_17:
[----:B------:R-:W-:-:S00]  /*0d50*/  BRA `(.L_x_17) ;  /* 0xfffffffc00fc7947 */ /* 0x000fc0000383ffff */
[----:B------:R-:W-:-:S00]  /*0d60*/  NOP ;  /* 0x0000000000007918 */ /* 0x000fc00000000000 */
        /* <DEDUP_REMOVED lines=9> */
.L_x_18:


//--------------------- .nv.global.init           --------------------------
	.section	.nv.global.init,"aw",@progbits
.nv.global.init:
	.type		$str$1,@object
	.size		$str$1,($str - $str$1)
$str$1:
        /*0000*/ 	.byte	0x25, 0x66, 0x0a, 0x00
	.type		$str,@object
	.size		$str,(.L_0 - $str)
$str:
        /*0004*/ 	.byte	0x65, 0x6c, 0x6d, 0x65, 0x6e, 0x65, 0x74, 0x73, 0x3d, 0x25, 0x64, 0x0a, 0x00
.L_0:


//--------------------- .nv.shared.reserved.0     --------------------------
	.section	.nv.shared.reserved.0,"aw",@nobits
	.weak		__nv_reservedSMEM_offset_0_alias
	.size		__nv_reservedSMEM_offset_0_alias, 0, 64
	.other		__nv_reservedSMEM_offset_0_alias,@"STO_CUDA_RESERVED_SHARED STV_DEFAULT"
__nv_reservedSMEM_offset_0_alias:
	.zero		0
	.zero		64


//--------------------- .nv.constant0._ZN32_GLOBAL__N__74451b40_4_k_cu_main12tcore_kernelEP6__halfii --------------------------
	.section	.nv.constant0._ZN32_GLOBAL__N__74451b40_4_k_cu_main12tcore_kernelEP6__halfii,"a",@progbits
	.sectionflags	@""
	.align	4
.nv.constant0._ZN32_GLOBAL__N__74451b40_4_k_cu_main12tcore_kernelEP6__halfii:
	.zero		912


//--------------------- SYMBOLS --------------------------

	.type		.nv.reservedSmem.offset0,@object
	.size		.nv.reservedSmem.offset0,0x4
	.type		vprintf,@function
